//
// Generated by NVIDIA NVVM Compiler
//
// Compiler Build ID: CL-36424714
// Cuda compilation tools, release 13.0, V13.0.88
// Based on NVVM 20.0.0
//

.version 9.0
.target sm_100
.address_size 64

	// .globl	_Z13MatrixMulCudaPiS_S_i

.visible .entry _Z13MatrixMulCudaPiS_S_i(
	.param .u64 .ptr .align 1 _Z13MatrixMulCudaPiS_S_i_param_0,
	.param .u64 .ptr .align 1 _Z13MatrixMulCudaPiS_S_i_param_1,
	.param .u64 .ptr .align 1 _Z13MatrixMulCudaPiS_S_i_param_2,
	.param .u32 _Z13MatrixMulCudaPiS_S_i_param_3
)
{
	.reg .pred 	%p<10>;
	.reg .b32 	%r<105>;
	.reg .b64 	%rd<67>;

	ld.param.u64 	%rd14, [_Z13MatrixMulCudaPiS_S_i_param_0];
	ld.param.u64 	%rd15, [_Z13MatrixMulCudaPiS_S_i_param_1];
	ld.param.u32 	%r29, [_Z13MatrixMulCudaPiS_S_i_param_3];
	cvta.to.global.u64 	%rd1, %rd15;
	cvta.to.global.u64 	%rd2, %rd14;
	mov.u32 	%r31, %ntid.x;
	mov.u32 	%r32, %ctaid.x;
	mov.u32 	%r33, %tid.x;
	mad.lo.s32 	%r1, %r31, %r32, %r33;
	mov.u32 	%r34, %ntid.y;
	mov.u32 	%r35, %ctaid.y;
	mov.u32 	%r36, %tid.y;
	mad.lo.s32 	%r37, %r34, %r35, %r36;
	mul.lo.s32 	%r2, %r29, %r37;
	setp.lt.s32 	%p1, %r29, 1;
	mov.b32 	%r104, 0;
	@%p1 bra 	$L__BB0_12;
	and.b32  	%r3, %r29, 7;
	setp.lt.u32 	%p2, %r29, 8;
	mov.b32 	%r99, 0;
	mov.u32 	%r104, %r99;
	@%p2 bra 	$L__BB0_4;
	and.b32  	%r99, %r29, 2147483640;
	neg.s32 	%r93, %r99;
	mul.wide.u32 	%rd16, %r29, 4;
	add.s64 	%rd3, %rd1, %rd16;
	shl.b32 	%r6, %r29, 3;
	mul.wide.u32 	%rd17, %r29, 8;
	add.s64 	%rd4, %rd1, %rd17;
	mul.wide.u32 	%rd18, %r29, 12;
	add.s64 	%rd5, %rd1, %rd18;
	mul.wide.u32 	%rd19, %r29, 16;
	add.s64 	%rd6, %rd1, %rd19;
	mul.wide.u32 	%rd20, %r29, 20;
	add.s64 	%rd7, %rd1, %rd20;
	mul.wide.u32 	%rd21, %r29, 24;
	add.s64 	%rd8, %rd1, %rd21;
	mul.wide.u32 	%rd22, %r29, 28;
	add.s64 	%rd9, %rd1, %rd22;
	mul.wide.u32 	%rd23, %r2, 4;
	add.s64 	%rd24, %rd23, %rd2;
	add.s64 	%rd66, %rd24, 16;
	mov.b32 	%r104, 0;
	mov.u32 	%r92, %r1;
$L__BB0_3:
	.pragma "nounroll";
	mul.wide.s32 	%rd25, %r92, 4;
	add.s64 	%rd26, %rd3, %rd25;
	add.s64 	%rd27, %rd4, %rd25;
	add.s64 	%rd28, %rd5, %rd25;
	add.s64 	%rd29, %rd6, %rd25;
	add.s64 	%rd30, %rd7, %rd25;
	add.s64 	%rd31, %rd8, %rd25;
	add.s64 	%rd32, %rd9, %rd25;
	add.s64 	%rd33, %rd1, %rd25;
	ld.global.u32 	%r41, [%rd66+-16];
	ld.global.u32 	%r42, [%rd33];
	mad.lo.s32 	%r43, %r42, %r41, %r104;
	ld.global.u32 	%r44, [%rd66+-12];
	ld.global.u32 	%r45, [%rd26];
	mad.lo.s32 	%r46, %r45, %r44, %r43;
	ld.global.u32 	%r47, [%rd66+-8];
	ld.global.u32 	%r48, [%rd27];
	mad.lo.s32 	%r49, %r48, %r47, %r46;
	ld.global.u32 	%r50, [%rd66+-4];
	ld.global.u32 	%r51, [%rd28];
	mad.lo.s32 	%r52, %r51, %r50, %r49;
	ld.global.u32 	%r53, [%rd66];
	ld.global.u32 	%r54, [%rd29];
	mad.lo.s32 	%r55, %r54, %r53, %r52;
	ld.global.u32 	%r56, [%rd66+4];
	ld.global.u32 	%r57, [%rd30];
	mad.lo.s32 	%r58, %r57, %r56, %r55;
	ld.global.u32 	%r59, [%rd66+8];
	ld.global.u32 	%r60, [%rd31];
	mad.lo.s32 	%r61, %r60, %r59, %r58;
	ld.global.u32 	%r62, [%rd66+12];
	ld.global.u32 	%r63, [%rd32];
	mad.lo.s32 	%r104, %r63, %r62, %r61;
	add.s32 	%r93, %r93, 8;
	add.s32 	%r92, %r92, %r6;
	add.s64 	%rd66, %rd66, 32;
	setp.ne.s32 	%p3, %r93, 0;
	@%p3 bra 	$L__BB0_3;
$L__BB0_4:
	setp.eq.s32 	%p4, %r3, 0;
	@%p4 bra 	$L__BB0_12;
	and.b32  	%r16, %r29, 3;
	setp.lt.u32 	%p5, %r3, 4;
	@%p5 bra 	$L__BB0_7;
	add.s32 	%r65, %r99, %r2;
	mul.wide.u32 	%rd34, %r65, 4;
	add.s64 	%rd35, %rd2, %rd34;
	ld.global.u32 	%r66, [%rd35];
	mad.lo.s32 	%r67, %r99, %r29, %r1;
	mul.wide.s32 	%rd36, %r67, 4;
	add.s64 	%rd37, %rd1, %rd36;
	ld.global.u32 	%r68, [%rd37];
	mad.lo.s32 	%r69, %r68, %r66, %r104;
	cvt.u64.u32 	%rd38, %r2;
	cvt.u64.u32 	%rd39, %r99;
	add.s64 	%rd40, %rd39, %rd38;
	shl.b64 	%rd41, %rd40, 2;
	add.s64 	%rd42, %rd2, %rd41;
	ld.global.u32 	%r70, [%rd42+4];
	mul.wide.u32 	%rd43, %r29, 4;
	add.s64 	%rd44, %rd37, %rd43;
	ld.global.u32 	%r71, [%rd44];
	mad.lo.s32 	%r72, %r71, %r70, %r69;
	ld.global.u32 	%r73, [%rd42+8];
	add.s64 	%rd45, %rd44, %rd43;
	ld.global.u32 	%r74, [%rd45];
	mad.lo.s32 	%r75, %r74, %r73, %r72;
	ld.global.u32 	%r76, [%rd42+12];
	add.s64 	%rd46, %rd45, %rd43;
	ld.global.u32 	%r77, [%rd46];
	mad.lo.s32 	%r104, %r77, %r76, %r75;
	add.s32 	%r99, %r99, 4;
$L__BB0_7:
	setp.eq.s32 	%p6, %r16, 0;
	@%p6 bra 	$L__BB0_12;
	setp.eq.s32 	%p7, %r16, 1;
	@%p7 bra 	$L__BB0_10;
	add.s32 	%r79, %r99, %r2;
	mul.wide.u32 	%rd47, %r79, 4;
	add.s64 	%rd48, %rd2, %rd47;
	ld.global.u32 	%r80, [%rd48];
	mad.lo.s32 	%r81, %r99, %r29, %r1;
	mul.wide.s32 	%rd49, %r81, 4;
	add.s64 	%rd50, %rd1, %rd49;
	ld.global.u32 	%r82, [%rd50];
	mad.lo.s32 	%r83, %r82, %r80, %r104;
	cvt.u64.u32 	%rd51, %r2;
	cvt.u64.u32 	%rd52, %r99;
	add.s64 	%rd53, %rd52, %rd51;
	shl.b64 	%rd54, %rd53, 2;
	add.s64 	%rd55, %rd2, %rd54;
	ld.global.u32 	%r84, [%rd55+4];
	mul.wide.u32 	%rd56, %r29, 4;
	add.s64 	%rd57, %rd50, %rd56;
	ld.global.u32 	%r85, [%rd57];
	mad.lo.s32 	%r104, %r85, %r84, %r83;
	add.s32 	%r99, %r99, 2;
$L__BB0_10:
	and.b32  	%r86, %r29, 1;
	setp.eq.b32 	%p8, %r86, 1;
	not.pred 	%p9, %p8;
	@%p9 bra 	$L__BB0_12;
	add.s32 	%r87, %r99, %r2;
	mul.wide.u32 	%rd58, %r87, 4;
	add.s64 	%rd59, %rd2, %rd58;
	ld.global.u32 	%r88, [%rd59];
	mad.lo.s32 	%r89, %r99, %r29, %r1;
	mul.wide.s32 	%rd60, %r89, 4;
	add.s64 	%rd61, %rd1, %rd60;
	ld.global.u32 	%r90, [%rd61];
	mad.lo.s32 	%r104, %r90, %r88, %r104;
$L__BB0_12:
	ld.param.u64 	%rd65, [_Z13MatrixMulCudaPiS_S_i_param_2];
	cvta.to.global.u64 	%rd62, %rd65;
	add.s32 	%r91, %r2, %r1;
	mul.wide.s32 	%rd63, %r91, 4;
	add.s64 	%rd64, %rd62, %rd63;
	st.global.u32 	[%rd64], %r104;
	ret;

}


// ===== COMPILED SASS (sm_100) =====

	.target	sm_100

	.elftype	@"ET_EXEC"


//--------------------- .note.nv.tkinfo           --------------------------
	.section	.note.nv.tkinfo,"",@"SHT_NOTE"
	.sectionflags	@"SHF_NOTE_NV_TKINFO"
	.tkinfo
        /*0018*/ 	.word	0x00000002
        /*0030*/ 	.string	""
        /*0030*/ 	.string	"ptxas"
        /*0030*/ 	.string	"Cuda compilation tools, release 13.0, V13.0.88"
        /*0030*/ 	.string	"Build cuda_13.0.r13.0/compiler.36424714_0"
        /*0030*/ 	.string	"-arch sm_100 -m 64 "



//--------------------- .note.nv.cuinfo           --------------------------
	.section	.note.nv.cuinfo,"",@"SHT_NOTE"
	.sectionflags	@"SHF_NOTE_NV_CUINFO"
        /*0018*/ 	.short	0x0002
        /*001a*/ 	.short	0x0064
        /*001c*/ 	.short	0x0082
	.zero		2


//--------------------- .nv.info                  --------------------------
	.section	.nv.info,"",@"SHT_CUDA_INFO"
	.align	4


	//----- nvinfo : EIATTR_REGCOUNT
	.align		4
        /*0000*/ 	.byte	0x04, 0x2f
        /*0002*/ 	.short	(.L_1 - .L_0)
	.align		4
.L_0:
        /*0004*/ 	.word	index@(_Z13MatrixMulCudaPiS_S_i)
        /*0008*/ 	.word	0x0000001e


	//----- nvinfo : EIATTR_FRAME_SIZE
	.align		4
.L_1:
        /*000c*/ 	.byte	0x04, 0x11
        /*000e*/ 	.short	(.L_3 - .L_2)
	.align		4
.L_2:
        /*0010*/ 	.word	index@(_Z13MatrixMulCudaPiS_S_i)
        /*0014*/ 	.word	0x00000000


	//----- nvinfo : EIATTR_MIN_STACK_SIZE
	.align		4
.L_3:
        /*0018*/ 	.byte	0x04, 0x12
        /*001a*/ 	.short	(.L_5 - .L_4)
	.align		4
.L_4:
        /*001c*/ 	.word	index@(_Z13MatrixMulCudaPiS_S_i)
        /*0020*/ 	.word	0x00000000
.L_5:


//--------------------- .nv.compat                --------------------------
	.section	.nv.compat,"",@"SHT_CUDA_COMPAT_INFO"
	.align	4
        /*0000*/ 	.byte	0x02, 0x09, 0x00, 0x00, 0x02, 0x02, 0x01, 0x00, 0x02, 0x05, 0x05, 0x00, 0x03, 0x07, 0x01, 0x01
        /*0010*/ 	.byte	0x02, 0x03, 0x00, 0x00, 0x02, 0x06, 0x01, 0x00, 0x04, 0x0b, 0x08, 0x00, 0x09, 0x00, 0x00, 0x00
        /*0020*/ 	.byte	0x00, 0x00, 0x00, 0x00


//--------------------- .nv.info._Z13MatrixMulCudaPiS_S_i --------------------------
	.section	.nv.info._Z13MatrixMulCudaPiS_S_i,"",@"SHT_CUDA_INFO"
	.sectionflags	@""
	.align	4


	//----- nvinfo : EIATTR_CUDA_API_VERSION
	.align		4
        /*0000*/ 	.byte	0x04, 0x37
        /*0002*/ 	.short	(.L_7 - .L_6)
.L_6:
        /*0004*/ 	.word	0x00000082


	//----- nvinfo : EIATTR_KPARAM_INFO
	.align		4
.L_7:
        /*0008*/ 	.byte	0x04, 0x17
        /*000a*/ 	.short	(.L_9 - .L_8)
.L_8:
        /*000c*/ 	.word	0x00000000
        /*0010*/ 	.short	0x0003
        /*0012*/ 	.short	0x0018
        /*0014*/ 	.byte	0x00, 0xf0, 0x11, 0x00


	//----- nvinfo : EIATTR_KPARAM_INFO
	.align		4
.L_9:
        /*0018*/ 	.byte	0x04, 0x17
        /*001a*/ 	.short	(.L_11 - .L_10)
.L_10:
        /*001c*/ 	.word	0x00000000
        /*0020*/ 	.short	0x0002
        /*0022*/ 	.short	0x0010
        /*0024*/ 	.byte	0x00, 0xf5, 0x21, 0x00


	//----- nvinfo : EIATTR_KPARAM_INFO
	.align		4
.L_11:
        /*0028*/ 	.byte	0x04, 0x17
        /*002a*/ 	.short	(.L_13 - .L_12)
.L_12:
        /*002c*/ 	.word	0x00000000
        /*0030*/ 	.short	0x0001
        /*0032*/ 	.short	0x0008
        /*0034*/ 	.byte	0x00, 0xf5, 0x21, 0x00


	//----- nvinfo : EIATTR_KPARAM_INFO
	.align		4
.L_13:
        /*0038*/ 	.byte	0x04, 0x17
        /*003a*/ 	.short	(.L_15 - .L_14)
.L_14:
        /*003c*/ 	.word	0x00000000
        /*0040*/ 	.short	0x0000
        /*0042*/ 	.short	0x0000
        /*0044*/ 	.byte	0x00, 0xf5, 0x21, 0x00


	//----- nvinfo : EIATTR_SPARSE_MMA_MASK
	.align		4
.L_15:
        /*0048*/ 	.byte	0x03, 0x50
        /*004a*/ 	.short	0x0000


	//----- nvinfo : EIATTR_MAXREG_COUNT
	.align		4
        /*004c*/ 	.byte	0x03, 0x1b
        /*004e*/ 	.short	0x00ff


	//----- nvinfo : EIATTR_MERCURY_ISA_VERSION
	.align		4
        /*0050*/ 	.byte	0x03, 0x5f
        /*0052*/ 	.short	0x0101


	//----- nvinfo : EIATTR_VRC_CTA_INIT_COUNT
	.align		4
        /*0054*/ 	.byte	0x02, 0x4a
	.zero		1
	.zero		1


	//----- nvinfo : EIATTR_EXIT_INSTR_OFFSETS
	.align		4
        /*0058*/ 	.byte	0x04, 0x1c
        /*005a*/ 	.short	(.L_17 - .L_16)


	//   ....[0]....
.L_16:
        /*005c*/ 	.word	0x00000a90


	//----- nvinfo : EIATTR_CBANK_PARAM_SIZE
	.align		4
.L_17:
        /*0060*/ 	.byte	0x03, 0x19
        /*0062*/ 	.short	0x001c


	//----- nvinfo : EIATTR_PARAM_CBANK
	.align		4
        /*0064*/ 	.byte	0x04, 0x0a
        /*0066*/ 	.short	(.L_19 - .L_18)
	.align		4
.L_18:
        /*0068*/ 	.word	index@(.nv.constant0._Z13MatrixMulCudaPiS_S_i)
        /*006c*/ 	.short	0x0380
        /*006e*/ 	.short	0x001c


	//----- nvinfo : EIATTR_SW_WAR
	.align		4
.L_19:
        /*0070*/ 	.byte	0x04, 0x36
        /*0072*/ 	.short	(.L_21 - .L_20)
.L_20:
        /*0074*/ 	.word	0x00000008
.L_21:


//--------------------- .nv.callgraph             --------------------------
	.section	.nv.callgraph,"",@"SHT_CUDA_CALLGRAPH"
	.align	4
	.sectionentsize	8
	.align		4
        /*0000*/ 	.word	0x00000000
	.align		4
        /*0004*/ 	.word	0xffffffff
	.align		4
        /*0008*/ 	.word	0x00000000
	.align		4
        /*000c*/ 	.word	0xfffffffe
	.align		4
        /*0010*/ 	.word	0x00000000
	.align		4
        /*0014*/ 	.word	0xfffffffd
	.align		4
        /*0018*/ 	.word	0x00000000
	.align		4
        /*001c*/ 	.word	0xfffffffc


//--------------------- .text._Z13MatrixMulCudaPiS_S_i --------------------------
	.section	.text._Z13MatrixMulCudaPiS_S_i,"ax",@progbits
	.align	128
        .global         _Z13MatrixMulCudaPiS_S_i
        .type           _Z13MatrixMulCudaPiS_S_i,@function
        .size           _Z13MatrixMulCudaPiS_S_i,(.L_x_5 - _Z13MatrixMulCudaPiS_S_i)
        .other          _Z13MatrixMulCudaPiS_S_i,@"STO_CUDA_ENTRY STV_DEFAULT"
_Z13MatrixMulCudaPiS_S_i:
.text._Z13MatrixMulCudaPiS_S_i:
[----:B------:R-:W-:Y:S01]  /*0000*/  LDC R1, c[0x0][0x37c] ;  /* 0x0000df00ff017b82 */ /* 0x000fe20000000800 */
[----:B------:R-:W0:Y:S01]  /*0010*/  S2R R13, SR_CTAID.Y ;  /* 0x00000000000d7919 */ /* 0x000e220000002600 */
[----:B------:R-:W1:Y:S01]  /*0020*/  LDCU UR20, c[0x0][0x398] ;  /* 0x00007300ff1477ac */ /* 0x000e620008000800 */
[----:B------:R-:W-:Y:S01]  /*0030*/  HFMA2 R12, -RZ, RZ, 0, 0 ;  /* 0x00000000ff0c7431 */ /* 0x000fe200000001ff */
[----:B------:R-:W0:Y:S01]  /*0040*/  S2R R2, SR_TID.Y ;  /* 0x0000000000027919 */ /* 0x000e220000002200 */
[----:B------:R-:W2:Y:S01]  /*0050*/  LDCU UR4, c[0x0][0x360] ;  /* 0x00006c00ff0477ac */ /* 0x000ea20008000800 */
[----:B------:R-:W2:Y:S01]  /*0060*/  S2R R0, SR_CTAID.X ;  /* 0x0000000000007919 */ /* 0x000ea20000002500 */
[----:B------:R-:W0:Y:S01]  /*0070*/  LDCU UR5, c[0x0][0x364] ;  /* 0x00006c80ff0577ac */ /* 0x000e220008000800 */
[----:B------:R-:W2:Y:S01]  /*0080*/  S2R R3, SR_TID.X ;  /* 0x0000000000037919 */ /* 0x000ea20000002100 */
[----:B------:R-:W3:Y:S01]  /*0090*/  LDCU.64 UR18, c[0x0][0x358] ;  /* 0x00006b00ff1277ac */ /* 0x000ee20008000a00 */
[----:B-1----:R-:W-:Y:S01]  /*00a0*/  UISETP.GE.AND UP0, UPT, UR20, 0x1, UPT ;  /* 0x000000011400788c */ /* 0x002fe2000bf06270 */
[----:B0-----:R-:W-:-:S04]  /*00b0*/  IMAD R13, R13, UR5, R2 ;  /* 0x000000050d0d7c24 */ /* 0x001fc8000f8e0202 */
[----:B------:R-:W-:Y:S02]  /*00c0*/  IMAD R13, R13, UR20, RZ ;  /* 0x000000140d0d7c24 */ /* 0x000fe4000f8e02ff */
[----:B--2---:R-:W-:Y:S02]  /*00d0*/  IMAD R0, R0, UR4, R3 ;  /* 0x0000000400007c24 */ /* 0x004fe4000f8e0203 */
[----:B---3--:R-:W-:Y:S05]  /*00e0*/  BRA.U !UP0, `(.L_x_0) ;  /* 0x0000000908587547 */ /* 0x008fea000b800000 */
[----:B------:R-:W-:Y:S01]  /*00f0*/  UISETP.GE.U32.AND UP1, UPT, UR20, 0x8, UPT ;  /* 0x000000081400788c */ /* 0x000fe2000bf26070 */
[----:B------:R-:W-:Y:S01]  /*0100*/  MOV R12, RZ ;  /* 0x000000ff000c7202 */ /* 0x000fe20000000f00 */
[----:B------:R-:W-:Y:S01]  /*0110*/  ULOP3.LUT UR21, UR20, 0x7, URZ, 0xc0, !UPT ;  /* 0x0000000714157892 */ /* 0x000fe2000f8ec0ff */
[----:B------:R-:W-:-:S03]  /*0120*/  UMOV UR4, URZ ;  /* 0x000000ff00047c82 */ /* 0x000fc60008000000 */
[----:B------:R-:W-:-:S03]  /*0130*/  UISETP.NE.AND UP0, UPT, UR21, URZ, UPT ;  /* 0x000000ff1500728c */ /* 0x000fc6000bf05270 */
[----:B------:R-:W-:Y:S08]  /*0140*/  BRA.U !UP1, `(.L_x_1) ;  /* 0x0000000509047547 */ /* 0x000ff0000b800000 */
[----:B------:R-:W0:Y:S01]  /*0150*/  LDCU.128 UR24, c[0x0][0x380] ;  /* 0x00007000ff1877ac */ /* 0x000e220008000c00 */
[----:B------:R-:W-:Y:S02]  /*0160*/  MOV R12, RZ ;  /* 0x000000ff000c7202 */ /* 0x000fe40000000f00 */
[----:B------:R-:W-:Y:S01]  /*0170*/  MOV R14, R0 ;  /* 0x00000000000e7202 */ /* 0x000fe20000000f00 */
[----:B------:R-:W-:-:S04]  /*0180*/  ULOP3.LUT UR4, UR20, 0x7ffffff8, URZ, 0xc0, !UPT ;  /* 0x7ffffff814047892 */ /* 0x000fc8000f8ec0ff */
[----:B------:R-:W-:Y:S01]  /*0190*/  UIADD3 UR5, UPT, UPT, -UR4, URZ, URZ ;  /* 0x000000ff04057290 */ /* 0x000fe2000fffe1ff */
[----:B0-----:R-:W-:Y:S01]  /*01a0*/  MOV R2, UR24 ;  /* 0x0000001800027c02 */ /* 0x001fe20008000f00 */
[----:B------:R-:W-:Y:S01]  /*01b0*/  UIMAD.WIDE.U32 UR6, UR20, 0x8, UR26 ;  /* 0x00000008140678a5 */ /* 0x000fe2000f8e001a */
[----:B------:R-:W-:Y:S01]  /*01c0*/  MOV R3, UR25 ;  /* 0x0000001900037c02 */ /* 0x000fe20008000f00 */
[----:B------:R-:W-:Y:S02]  /*01d0*/  UIMAD.WIDE.U32 UR8, UR20, 0xc, UR26 ;  /* 0x0000000c140878a5 */ /* 0x000fe4000f8e001a */
[----:B------:R-:W-:Y:S01]  /*01e0*/  UIMAD.WIDE.U32 UR10, UR20, 0x10, UR26 ;  /* 0x00000010140a78a5 */ /* 0x000fe2000f8e001a */
[----:B------:R-:W-:Y:S01]  /*01f0*/  IMAD.WIDE.U32 R2, R13, 0x4, R2 ;  /* 0x000000040d027825 */ /* 0x000fe200078e0002 */
[----:B------:R-:W-:Y:S02]  /*0200*/  UIMAD.WIDE.U32 UR12, UR20, 0x14, UR26 ;  /* 0x00000014140c78a5 */ /* 0x000fe4000f8e001a */
[----:B------:R-:W-:Y:S01]  /*0210*/  UIMAD.WIDE.U32 UR14, UR20, 0x18, UR26 ;  /* 0x00000018140e78a5 */ /* 0x000fe2000f8e001a */
[----:B------:R-:W-:Y:S01]  /*0220*/  IADD3 R2, P0, PT, R2, 0x10, RZ ;  /* 0x0000001002027810 */ /* 0x000fe20007f1e0ff */
[----:B------:R-:W-:-:S03]  /*0230*/  UIMAD.WIDE.U32 UR16, UR20, 0x1c, UR26 ;  /* 0x0000001c141078a5 */ /* 0x000fc6000f8e001a */
[----:B------:R-:W-:-:S09]  /*0240*/  IADD3.X R3, PT, PT, RZ, R3, RZ, P0, !PT ;  /* 0x00000003ff037210 */ /* 0x000fd200007fe4ff */
.L_x_2:
[----:B------:R-:W-:Y:S01]  /*0250*/  HFMA2 R23, -RZ, RZ, 0, 2.384185791015625e-07 ;  /* 0x00000004ff177431 */ /* 0x000fe200000001ff */
[----:B------:R-:W-:Y:S01]  /*0260*/  UIMAD.WIDE.U32 UR22, UR20, 0x4, UR26 ;  /* 0x00000004141678a5 */ /* 0x000fe2000f8e001a */
[----:B------:R-:W-:Y:S01]  /*0270*/  HFMA2 R11, -RZ, RZ, 0, 2.384185791015625e-07 ;  /* 0x00000004ff0b7431 */ /* 0x000fe200000001ff */
[----:B------:R-:W-:Y:S01]  /*0280*/  MOV R25, 0x4 ;  /* 0x0000000400197802 */ /* 0x000fe20000000f00 */
[----:B------:R-:W2:Y:S03]  /*0290*/  LDG.E R21, desc[UR18][R2.64+-0x10] ;  /* 0xfffff01202157981 */ /* 0x000ea6000c1e1900 */
[----:B------:R-:W-:Y:S01]  /*02a0*/  MOV R8, UR22 ;  /* 0x0000001600087c02 */ /* 0x000fe20008000f00 */
[----:B------:R-:W-:Y:S01]  /*02b0*/  IMAD.U32 R9, RZ, RZ, UR23 ;  /* 0x00000017ff097e24 */ /* 0x000fe2000f8e00ff */
[----:B------:R-:W3:Y:S01]  /*02c0*/  LDG.E R19, desc[UR18][R2.64+-0xc] ;  /* 0xfffff41202137981 */ /* 0x000ee2000c1e1900 */
[----:B------:R-:W-:-:S04]  /*02d0*/  IMAD.WIDE R22, R14, R23, UR26 ;  /* 0x0000001a0e167e25 */ /* 0x000fc8000f8e0217 */
[----:B------:R-:W-:Y:S01]  /*02e0*/  HFMA2 R7, -RZ, RZ, 0, 2.384185791015625e-07 ;  /* 0x00000004ff077431 */ /* 0x000fe200000001ff */
[----:B------:R-:W-:Y:S01]  /*02f0*/  MOV R5, 0x4 ;  /* 0x0000000400057802 */ /* 0x000fe20000000f00 */
[----:B------:R-:W4:Y:S01]  /*0300*/  LDG.E R17, desc[UR18][R2.64+-0x8] ;  /* 0xfffff81202117981 */ /* 0x000f22000c1e1900 */
[----:B------:R-:W-:-:S03]  /*0310*/  IMAD.WIDE R8, R14, 0x4, R8 ;  /* 0x000000040e087825 */ /* 0x000fc600078e0208 */
[----:B------:R-:W2:Y:S01]  /*0320*/  LDG.E R22, desc[UR18][R22.64] ;  /* 0x0000001216167981 */ /* 0x000ea2000c1e1900 */
[----:B------:R-:W-:-:S03]  /*0330*/  IMAD.WIDE R24, R14, R25, UR6 ;  /* 0x000000060e187e25 */ /* 0x000fc6000f8e0219 */
[----:B------:R0:W3:Y:S01]  /*0340*/  LDG.E R20, desc[UR18][R8.64] ;  /* 0x0000001208147981 */ /* 0x0000e2000c1e1900 */
[----:B------:R-:W-:-:S03]  /*0350*/  IMAD.WIDE R10, R14, R11, UR8 ;  /* 0x000000080e0a7e25 */ /* 0x000fc6000f8e020b */
[----:B------:R-:W4:Y:S01]  /*0360*/  LDG.E R18, desc[UR18][R24.64] ;  /* 0x0000001218127981 */ /* 0x000f22000c1e1900 */
[----:B------:R-:W-:-:S04]  /*0370*/  IMAD.WIDE R4, R14, R5, UR10 ;  /* 0x0000000a0e047e25 */ /* 0x000fc8000f8e0205 */
[----:B------:R-:W-:Y:S01]  /*0380*/  HFMA2 R27, -RZ, RZ, 0, 2.384185791015625e-07 ;  /* 0x00000004ff1b7431 */ /* 0x000fe200000001ff */
[----:B------:R1:W5:Y:S01]  /*0390*/  LDG.E R16, desc[UR18][R10.64] ;  /* 0x000000120a107981 */ /* 0x000362000c1e1900 */
[C---:B------:R-:W-:Y:S01]  /*03a0*/  IMAD.WIDE R6, R14.reuse, R7, UR12 ;  /* 0x0000000c0e067e25 */ /* 0x040fe2000f8e0207 */
[----:B0-----:R-:W-:Y:S02]  /*03b0*/  MOV R9, 0x4 ;  /* 0x0000000400097802 */ /* 0x001fe40000000f00 */
[----:B------:R-:W5:Y:S04]  /*03c0*/  LDG.E R15, desc[UR18][R2.64+-0x4] ;  /* 0xfffffc12020f7981 */ /* 0x000f68000c1e1900 */
[----:B------:R0:W5:Y:S01]  /*03d0*/  LDG.E R4, desc[UR18][R4.64] ;  /* 0x0000001204047981 */ /* 0x000162000c1e1900 */
[----:B------:R-:W-:-:S03]  /*03e0*/  IMAD.WIDE R8, R14, R9, UR14 ;  /* 0x0000000e0e087e25 */ /* 0x000fc6000f8e0209 */
[----:B------:R-:W5:Y:S01]  /*03f0*/  LDG.E R23, desc[UR18][R2.64] ;  /* 0x0000001202177981 */ /* 0x000f62000c1e1900 */
[----:B-1----:R-:W-:-:S03]  /*0400*/  IMAD.WIDE R10, R14, R27, UR16 ;  /* 0x000000100e0a7e25 */ /* 0x002fc6000f8e021b */
[----:B------:R-:W5:Y:S04]  /*0410*/  LDG.E R7, desc[UR18][R6.64] ;  /* 0x0000001206077981 */ /* 0x000f68000c1e1900 */
[----:B------:R-:W5:Y:S04]  /*0420*/  LDG.E R24, desc[UR18][R2.64+0x4] ;  /* 0x0000041202187981 */ /* 0x000f68000c1e1900 */
[----:B------:R-:W5:Y:S04]  /*0430*/  LDG.E R8, desc[UR18][R8.64] ;  /* 0x0000001208087981 */ /* 0x000f68000c1e1900 */
[----:B------:R-:W5:Y:S04]  /*0440*/  LDG.E R25, desc[UR18][R2.64+0x8] ;  /* 0x0000081202197981 */ /* 0x000f68000c1e1900 */
[----:B------:R-:W5:Y:S04]  /*0450*/  LDG.E R10, desc[UR18][R10.64] ;  /* 0x000000120a0a7981 */ /* 0x000f68000c1e1900 */
[----:B------:R1:W5:Y:S01]  /*0460*/  LDG.E R27, desc[UR18][R2.64+0xc] ;  /* 0x00000c12021b7981 */ /* 0x000362000c1e1900 */
[----:B------:R-:W-:-:S04]  /*0470*/  UIADD3 UR5, UPT, UPT, UR5, 0x8, URZ ;  /* 0x0000000805057890 */ /* 0x000fc8000fffe0ff */
[----:B------:R-:W-:Y:S01]  /*0480*/  UISETP.NE.AND UP1, UPT, UR5, URZ, UPT ;  /* 0x000000ff0500728c */ /* 0x000fe2000bf25270 */
[----:B0-----:R-:W-:Y:S01]  /*0490*/  IMAD.U32 R5, RZ, RZ, UR20 ;  /* 0x00000014ff057e24 */ /* 0x001fe2000f8e00ff */
[----:B-1----:R-:W-:-:S04]  /*04a0*/  IADD3 R2, P0, PT, R2, 0x20, RZ ;  /* 0x0000002002027810 */ /* 0x002fc80007f1e0ff */
[----:B------:R-:W-:Y:S02]  /*04b0*/  LEA R14, R5, R14, 0x3 ;  /* 0x0000000e050e7211 */ /* 0x000fe400078e18ff */
[----:B------:R-:W-:Y:S01]  /*04c0*/  IADD3.X R3, PT, PT, RZ, R3, RZ, P0, !PT ;  /* 0x00000003ff037210 */ /* 0x000fe200007fe4ff */
[----:B--2---:R-:W-:-:S04]  /*04d0*/  IMAD R21, R21, R22, R12 ;  /* 0x0000001615157224 */ /* 0x004fc800078e020c */
[----:B---3--:R-:W-:-:S04]  /*04e0*/  IMAD R19, R19, R20, R21 ;  /* 0x0000001413137224 */ /* 0x008fc800078e0215 */
[----:B----4-:R-:W-:-:S04]  /*04f0*/  IMAD R17, R17, R18, R19 ;  /* 0x0000001211117224 */ /* 0x010fc800078e0213 */
[----:B-----5:R-:W-:-:S04]  /*0500*/  IMAD R15, R15, R16, R17 ;  /* 0x000000100f0f7224 */ /* 0x020fc800078e0211 */
[----:B------:R-:W-:-:S04]  /*0510*/  IMAD R4, R23, R4, R15 ;  /* 0x0000000417047224 */ /* 0x000fc800078e020f */
[----:B------:R-:W-:-:S04]  /*0520*/  IMAD R4, R24, R7, R4 ;  /* 0x0000000718047224 */ /* 0x000fc800078e0204 */
[----:B------:R-:W-:-:S04]  /*0530*/  IMAD R4, R25, R8, R4 ;  /* 0x0000000819047224 */ /* 0x000fc800078e0204 */
[----:B------:R-:W-:Y:S01]  /*0540*/  IMAD R12, R27, R10, R4 ;  /* 0x0000000a1b0c7224 */ /* 0x000fe200078e0204 */
[----:B------:R-:W-:Y:S06]  /*0550*/  BRA.U UP1, `(.L_x_2) ;  /* 0xfffffffd013c7547 */ /* 0x000fec000b83ffff */
.L_x_1:
[----:B------:R-:W-:Y:S05]  /*0560*/  BRA.U !UP0, `(.L_x_0) ;  /* 0x0000000508387547 */ /* 0x000fea000b800000 */
[----:B------:R-:W-:Y:S02]  /*0570*/  UISETP.GE.U32.AND UP0, UPT, UR21, 0x4, UPT ;  /* 0x000000041500788c */ /* 0x000fe4000bf06070 */
[----:B------:R-:W-:-:S04]  /*0580*/  ULOP3.LUT UR5, UR20, 0x3, URZ, 0xc0, !UPT ;  /* 0x0000000314057892 */ /* 0x000fc8000f8ec0ff */
[----:B------:R-:W-:-:S03]  /*0590*/  UISETP.NE.AND UP1, UPT, UR5, URZ, UPT ;  /* 0x000000ff0500728c */ /* 0x000fc6000bf25270 */
[----:B------:R-:W-:Y:S08]  /*05a0*/  BRA.U !UP0, `(.L_x_3) ;  /* 0x00000001087c7547 */ /* 0x000ff0000b800000 */
[----:B------:R-:W0:Y:S01]  /*05b0*/  LDC.64 R6, c[0x0][0x388] ;  /* 0x0000e200ff067b82 */ /* 0x000e220000000a00 */
[----:B------:R-:W1:Y:S01]  /*05c0*/  LDCU.64 UR6, c[0x0][0x380] ;  /* 0x00007000ff0677ac */ /* 0x000e620008000a00 */
[----:B------:R-:W-:Y:S02]  /*05d0*/  MOV R9, UR4 ;  /* 0x0000000400097c02 */ /* 0x000fe40008000f00 */
[C---:B------:R-:W-:Y:S02]  /*05e0*/  IADD3 R3, PT, PT, R13.reuse, UR4, RZ ;  /* 0x000000040d037c10 */ /* 0x040fe4000fffe0ff */
[----:B------:R-:W-:Y:S01]  /*05f0*/  IADD3 R10, P0, PT, R13, UR4, RZ ;  /* 0x000000040d0a7c10 */ /* 0x000fe2000ff1e0ff */
[----:B------:R-:W-:Y:S01]  /*0600*/  IMAD R9, R9, UR20, R0 ;  /* 0x0000001409097c24 */ /* 0x000fe2000f8e0200 */
[----:B------:R-:W2:Y:S01]  /*0610*/  LDC.64 R4, c[0x0][0x380] ;  /* 0x0000e000ff047b82 */ /* 0x000ea20000000a00 */
[----:B------:R-:W-:Y:S01]  /*0620*/  MOV R11, UR20 ;  /* 0x00000014000b7c02 */ /* 0x000fe20008000f00 */
[----:B------:R-:W-:-:S02]  /*0630*/  IMAD.U32 R15, RZ, RZ, UR20 ;  /* 0x00000014ff0f7e24 */ /* 0x000fc4000f8e00ff */
[----:B0-----:R-:W-:Y:S01]  /*0640*/  IMAD.WIDE R6, R9, 0x4, R6 ;  /* 0x0000000409067825 */ /* 0x001fe200078e0206 */
[----:B------:R-:W-:-:S05]  /*0650*/  MOV R9, UR20 ;  /* 0x0000001400097c02 */ /* 0x000fca0008000f00 */
[----:B------:R-:W-:Y:S02]  /*0660*/  IMAD.WIDE.U32 R8, R9, 0x4, R6 ;  /* 0x0000000409087825 */ /* 0x000fe400078e0006 */
[----:B------:R-:W3:Y:S02]  /*0670*/  LDG.E R6, desc[UR18][R6.64] ;  /* 0x0000001206067981 */ /* 0x000ee4000c1e1900 */
[----:B--2---:R-:W-:Y:S01]  /*0680*/  IMAD.WIDE.U32 R4, R3, 0x4, R4 ;  /* 0x0000000403047825 */ /* 0x004fe200078e0004 */
[----:B------:R-:W-:Y:S01]  /*0690*/  IADD3.X R3, PT, PT, RZ, RZ, RZ, P0, !PT ;  /* 0x000000ffff037210 */ /* 0x000fe200007fe4ff */
[----:B------:R-:W2:Y:S01]  /*06a0*/  LDG.E R17, desc[UR18][R8.64] ;  /* 0x0000001208117981 */ /* 0x000ea2000c1e1900 */
[----:B-1----:R-:W-:-:S03]  /*06b0*/  LEA R2, P0, R10, UR6, 0x2 ;  /* 0x000000060a027c11 */ /* 0x002fc6000f8010ff */
[----:B------:R-:W3:Y:S01]  /*06c0*/  LDG.E R5, desc[UR18][R4.64] ;  /* 0x0000001204057981 */ /* 0x000ee2000c1e1900 */
[----:B------:R-:W-:Y:S01]  /*06d0*/  LEA.HI.X R3, R10, UR7, R3, 0x2, P0 ;  /* 0x000000070a037c11 */ /* 0x000fe200080f1403 */
[----:B------:R-:W-:-:S04]  /*06e0*/  IMAD.WIDE.U32 R10, R11, 0x4, R8 ;  /* 0x000000040b0a7825 */ /* 0x000fc800078e0008 */
[----:B------:R-:W2:Y:S01]  /*06f0*/  LDG.E R16, desc[UR18][R2.64+0x4] ;  /* 0x0000041202107981 */ /* 0x000ea2000c1e1900 */
[----:B------:R-:W-:-:S03]  /*0700*/  IMAD.WIDE.U32 R14, R15, 0x4, R10 ;  /* 0x000000040f0e7825 */ /* 0x000fc600078e000a */
[----:B------:R-:W4:Y:S04]  /*0710*/  LDG.E R19, desc[UR18][R10.64] ;  /* 0x000000120a137981 */ /* 0x000f28000c1e1900 */
[----:B------:R-:W4:Y:S04]  /*0720*/  LDG.E R18, desc[UR18][R2.64+0x8] ;  /* 0x0000081202127981 */ /* 0x000f28000c1e1900 */
[----:B------:R-:W5:Y:S04]  /*0730*/  LDG.E R20, desc[UR18][R2.64+0xc] ;  /* 0x00000c1202147981 */ /* 0x000f68000c1e1900 */
[----:B------:R-:W5:Y:S01]  /*0740*/  LDG.E R14, desc[UR18][R14.64] ;  /* 0x000000120e0e7981 */ /* 0x000f62000c1e1900 */
[----:B------:R-:W-:Y:S01]  /*0750*/  UIADD3 UR4, UPT, UPT, UR4, 0x4, URZ ;  /* 0x0000000404047890 */ /* 0x000fe2000fffe0ff */
[----:B---3--:R-:W-:-:S04]  /*0760*/  IMAD R5, R5, R6, R12 ;  /* 0x0000000605057224 */ /* 0x008fc800078e020c */
[----:B--2---:R-:W-:-:S04]  /*0770*/  IMAD R5, R16, R17, R5 ;  /* 0x0000001110057224 */ /* 0x004fc800078e0205 */
[----:B----4-:R-:W-:-:S04]  /*0780*/  IMAD R5, R18, R19, R5 ;  /* 0x0000001312057224 */ /* 0x010fc800078e0205 */
[----:B-----5:R-:W-:-:S07]  /*0790*/  IMAD R12, R20, R14, R5 ;  /* 0x0000000e140c7224 */ /* 0x020fce00078e0205 */
.L_x_3:
[----:B------:R-:W-:Y:S05]  /*07a0*/  BRA.U !UP1, `(.L_x_0) ;  /* 0x0000000109a87547 */ /* 0x000fea000b800000 */
[----:B------:R-:W-:Y:S01]  /*07b0*/  UISETP.NE.AND UP0, UPT, UR5, 0x1, UPT ;  /* 0x000000010500788c */ /* 0x000fe2000bf05270 */
[----:B------:R-:W-:Y:S01]  /*07c0*/  MOV R7, UR4 ;  /* 0x0000000400077c02 */ /* 0x000fe20008000f00 */
[----:B------:R-:W-:Y:S02]  /*07d0*/  ULOP3.LUT UR5, UR20, 0x1, URZ, 0xc0, !UPT ;  /* 0x0000000114057892 */ /* 0x000fe4000f8ec0ff */
[----:B------:R-:W-:Y:S02]  /*07e0*/  IMAD.U32 R15, RZ, RZ, UR20 ;  /* 0x00000014ff0f7e24 */ /* 0x000fe4000f8e00ff */
[----:B------:R-:W-:Y:S01]  /*07f0*/  UISETP.NE.U32.AND UP1, UPT, UR5, 0x1, UPT ;  /* 0x000000010500788c */ /* 0x000fe2000bf25070 */
[----:B------:R-:W-:-:S04]  /*0800*/  PLOP3.LUT P1, PT, PT, PT, UP0, 0x80, 0x8 ;  /* 0x000000000008781c */ /* 0x000fc80003f2f008 */
[----:B------:R-:W0:Y:S01]  /*0810*/  @UP0 LDCU.128 UR8, c[0x0][0x380] ;  /* 0x00007000ff0807ac */ /* 0x000e220008000c00 */
[----:B------:R-:W-:Y:S01]  /*0820*/  PLOP3.LUT P0, PT, PT, PT, UP1, 0x80, 0x8 ;  /* 0x000000000008781c */ /* 0x000fe20003f0f018 */
[----:B------:R-:W1:Y:S04]  /*0830*/  @UP0 LDCU.64 UR6, c[0x0][0x380] ;  /* 0x00007000ff0607ac */ /* 0x000e680008000a00 */
[----:B------:R-:W2:Y:S03]  /*0840*/  @!UP1 LDCU.128 UR12, c[0x0][0x380] ;  /* 0x00007000ff0c97ac */ /* 0x000ea60008000c00 */
[C---:B------:R-:W-:Y:S02]  /*0850*/  @P1 IADD3 R3, PT, PT, R13.reuse, UR4, RZ ;  /* 0x000000040d031c10 */ /* 0x040fe4000fffe0ff */
[----:B------:R-:W-:Y:S01]  /*0860*/  @P1 IADD3 R6, P2, PT, R13, UR4, RZ ;  /* 0x000000040d061c10 */ /* 0x000fe2000ff5e0ff */
[----:B------:R-:W-:Y:S01]  /*0870*/  @UP0 UIADD3 UR4, UPT, UPT, UR4, 0x2, URZ ;  /* 0x0000000204040890 */ /* 0x000fe2000fffe0ff */
[----:B0-----:R-:W-:-:S02]  /*0880*/  MOV R10, UR8 ;  /* 0x00000008000a7c02 */ /* 0x001fc40008000f00 */
[----:B------:R-:W-:Y:S02]  /*0890*/  MOV R11, UR9 ;  /* 0x00000009000b7c02 */ /* 0x000fe40008000f00 */
[----:B------:R-:W-:Y:S02]  /*08a0*/  MOV R4, UR10 ;  /* 0x0000000a00047c02 */ /* 0x000fe40008000f00 */
[----:B------:R-:W-:Y:S01]  /*08b0*/  MOV R5, UR11 ;  /* 0x0000000b00057c02 */ /* 0x000fe20008000f00 */
[----:B------:R-:W-:-:S04]  /*08c0*/  @P1 IMAD.WIDE.U32 R10, R3, 0x4, R10 ;  /* 0x00000004030a1825 */ /* 0x000fc800078e000a */
[----:B------:R-:W-:Y:S01]  /*08d0*/  @P1 IMAD R3, R7, UR20, R0 ;  /* 0x0000001407031c24 */ /* 0x000fe2000f8e0200 */
[----:B------:R-:W-:Y:S01]  /*08e0*/  @P1 IADD3.X R7, PT, PT, RZ, RZ, RZ, P2, !PT ;  /* 0x000000ffff071210 */ /* 0x000fe200017fe4ff */
[----:B------:R-:W3:Y:S01]  /*08f0*/  @P1 LDG.E R11, desc[UR18][R10.64] ;  /* 0x000000120a0b1981 */ /* 0x000ee2000c1e1900 */
[C---:B-1----:R-:W-:Y:S01]  /*0900*/  @P1 LEA R2, P2, R6.reuse, UR6, 0x2 ;  /* 0x0000000606021c11 */ /* 0x042fe2000f8410ff */
[----:B------:R-:W-:Y:S01]  /*0910*/  @P1 IMAD.WIDE R4, R3, 0x4, R4 ;  /* 0x0000000403041825 */ /* 0x000fe200078e0204 */
[----:B------:R-:W-:Y:S02]  /*0920*/  MOV R19, UR4 ;  /* 0x0000000400137c02 */ /* 0x000fe40008000f00 */
[----:B------:R-:W-:Y:S02]  /*0930*/  @P1 LEA.HI.X R3, R6, UR7, R7, 0x2, P2 ;  /* 0x0000000706031c11 */ /* 0x000fe400090f1407 */
[----:B--2---:R-:W-:Y:S01]  /*0940*/  MOV R6, UR12 ;  /* 0x0000000c00067c02 */ /* 0x004fe20008000f00 */
[----:B------:R-:W-:Y:S01]  /*0950*/  @P1 IMAD.WIDE.U32 R14, R15, 0x4, R4 ;  /* 0x000000040f0e1825 */ /* 0x000fe200078e0004 */
[----:B------:R-:W-:Y:S01]  /*0960*/  MOV R7, UR13 ;  /* 0x0000000d00077c02 */ /* 0x000fe20008000f00 */
[----:B------:R-:W3:Y:S01]  /*0970*/  @P1 LDG.E R4, desc[UR18][R4.64] ;  /* 0x0000001204041981 */ /* 0x000ee2000c1e1900 */
[----:B------:R-:W-:Y:S01]  /*0980*/  @!P0 IADD3 R17, PT, PT, R13, UR4, RZ ;  /* 0x000000040d118c10 */ /* 0x000fe2000fffe0ff */
[----:B------:R-:W-:Y:S01]  /*0990*/  @!P0 IMAD R19, R19, UR20, R0 ;  /* 0x0000001413138c24 */ /* 0x000fe2000f8e0200 */
[----:B------:R-:W-:Y:S01]  /*09a0*/  MOV R8, UR14 ;  /* 0x0000000e00087c02 */ /* 0x000fe20008000f00 */
[----:B------:R-:W2:Y:S01]  /*09b0*/  @P1 LDG.E R14, desc[UR18][R14.64] ;  /* 0x000000120e0e1981 */ /* 0x000ea2000c1e1900 */
[----:B------:R-:W-:Y:S01]  /*09c0*/  MOV R9, UR15 ;  /* 0x0000000f00097c02 */ /* 0x000fe20008000f00 */
[----:B------:R-:W-:-:S02]  /*09d0*/  @!P0 IMAD.WIDE.U32 R6, R17, 0x4, R6 ;  /* 0x0000000411068825 */ /* 0x000fc400078e0006 */
[----:B------:R-:W2:Y:S02]  /*09e0*/  @P1 LDG.E R2, desc[UR18][R2.64+0x4] ;  /* 0x0000041202021981 */ /* 0x000ea4000c1e1900 */
[----:B------:R-:W-:Y:S02]  /*09f0*/  @!P0 IMAD.WIDE R8, R19, 0x4, R8 ;  /* 0x0000000413088825 */ /* 0x000fe400078e0208 */
[----:B------:R-:W4:Y:S04]  /*0a00*/  @!P0 LDG.E R7, desc[UR18][R6.64] ;  /* 0x0000001206078981 */ /* 0x000f28000c1e1900 */
[----:B------:R-:W4:Y:S01]  /*0a10*/  @!P0 LDG.E R8, desc[UR18][R8.64] ;  /* 0x0000001208088981 */ /* 0x000f22000c1e1900 */
[----:B---3--:R-:W-:-:S04]  /*0a20*/  @P1 IMAD R11, R11, R4, R12 ;  /* 0x000000040b0b1224 */ /* 0x008fc800078e020c */
[----:B--2---:R-:W-:-:S04]  /*0a30*/  @P1 IMAD R12, R2, R14, R11 ;  /* 0x0000000e020c1224 */ /* 0x004fc800078e020b */
[----:B----4-:R-:W-:-:S07]  /*0a40*/  @!P0 IMAD R12, R7, R8, R12 ;  /* 0x00000008070c8224 */ /* 0x010fce00078e020c */
.L_x_0:
[----:B------:R-:W0:Y:S01]  /*0a50*/  LDC.64 R2, c[0x0][0x390] ;  /* 0x0000e400ff027b82 */ /* 0x000e220000000a00 */
[----:B------:R-:W-:-:S05]  /*0a60*/  IADD3 R13, PT, PT, R0, R13, RZ ;  /* 0x0000000d000d7210 */ /* 0x000fca0007ffe0ff */
[----:B0-----:R-:W-:-:S05]  /*0a70*/  IMAD.WIDE R2, R13, 0x4, R2 ;  /* 0x000000040d027825 */ /* 0x001fca00078e0202 */
[----:B------:R-:W-:Y:S01]  /*0a80*/  STG.E desc[UR18][R2.64], R12 ;  /* 0x0000000c02007986 */ /* 0x000fe2000c101912 */
[----:B------:R-:W-:Y:S05]  /*0a90*/  EXIT ;  /* 0x000000000000794d */ /* 0x000fea0003800000 */
.L_x_4:
[----:B------:R-:W-:-:S00]  /*0aa0*/  BRA `(.L_x_4) ;  /* 0xfffffffc00fc7947 */ /* 0x000fc0000383ffff */
[----:B------:R-:W-:-:S00]  /*0ab0*/  NOP ;  /* 0x0000000000007918 */ /* 0x000fc00000000000 */
        /* <DEDUP_REMOVED lines=12> */
.L_x_5:


//--------------------- .nv.shared.reserved.0     --------------------------
	.section	.nv.shared.reserved.0,"aw",@nobits
	.weak		__nv_reservedSMEM_offset_0_alias
	.size		__nv_reservedSMEM_offset_0_alias, 0, 64
	.other		__nv_reservedSMEM_offset_0_alias,@"STO_CUDA_RESERVED_SHARED STV_DEFAULT"
__nv_reservedSMEM_offset_0_alias:
	.zero		0
	.zero		64


//--------------------- .nv.constant0._Z13MatrixMulCudaPiS_S_i --------------------------
	.section	.nv.constant0._Z13MatrixMulCudaPiS_S_i,"a",@progbits
	.sectionflags	@""
	.align	4
.nv.constant0._Z13MatrixMulCudaPiS_S_i:
	.zero		924


//--------------------- SYMBOLS --------------------------

	.type		.nv.reservedSmem.offset0,@object
	.size		.nv.reservedSmem.offset0,0x4
